	.headerflags	@"EF_CUDA_TEXMODE_UNIFIED EF_CUDA_64BIT_ADDRESS EF_CUDA_ACCELERATORS EF_CUDA_SM90 EF_CUDA_VIRTUAL_SM(EF_CUDA_SM90)"
	.elftype	@"ET_EXEC"


//--------------------- .nv.info                  --------------------------
	.section	.nv.info,"",@"SHT_CUDA_INFO"
	.align	4


	//----- nvinfo : EIATTR_REGCOUNT
	.align		4
        /*0000*/ 	.byte	0x04, 0x2f
        /*0002*/ 	.short	(.L_1 - .L_0)
	.align		4
.L_0:
        /*0004*/ 	.word	index@(triton_poi_fused_cat_20)
        /*0008*/ 	.word	0x0000000a


	//----- nvinfo : EIATTR_MIN_STACK_SIZE
	.align		4
.L_1:
        /*000c*/ 	.byte	0x04, 0x12
        /*000e*/ 	.short	(.L_3 - .L_2)
	.align		4
.L_2:
        /*0010*/ 	.word	index@(triton_poi_fused_cat_20)
        /*0014*/ 	.word	0x00000000


	//----- nvinfo : EIATTR_FRAME_SIZE
	.align		4
.L_3:
        /*0018*/ 	.byte	0x04, 0x11
        /*001a*/ 	.short	(.L_5 - .L_4)
	.align		4
.L_4:
        /*001c*/ 	.word	index@(triton_poi_fused_cat_20)
        /*0020*/ 	.word	0x00000000


	//----- nvinfo : EIATTR_MIN_STACK_SIZE
	.align		4
.L_5:
        /*0024*/ 	.byte	0x04, 0x12
        /*0026*/ 	.short	(.L_7 - .L_6)
	.align		4
.L_6:
        /*0028*/ 	.word	index@(triton_poi_fused_cat_20)
        /*002c*/ 	.word	0x00000000
.L_7:


//--------------------- .nv.info.triton_poi_fused_cat_20 --------------------------
	.section	.nv.info.triton_poi_fused_cat_20,"",@"SHT_CUDA_INFO"
	.sectionflags	@""
	.align	4


	//----- nvinfo : EIATTR_CUDA_API_VERSION
	.align		4
        /*0000*/ 	.byte	0x04, 0x37
        /*0002*/ 	.short	(.L_9 - .L_8)
.L_8:
        /*0004*/ 	.word	0x0000007c


	//----- nvinfo : EIATTR_KPARAM_INFO
	.align		4
.L_9:
        /*0008*/ 	.byte	0x04, 0x17
        /*000a*/ 	.short	(.L_11 - .L_10)
.L_10:
        /*000c*/ 	.word	0x00000000
        /*0010*/ 	.short	0x0002
        /*0012*/ 	.short	0x0010
        /*0014*/ 	.byte	0x00, 0xf0, 0x11, 0x00


	//----- nvinfo : EIATTR_KPARAM_INFO
	.align		4
.L_11:
        /*0018*/ 	.byte	0x04, 0x17
        /*001a*/ 	.short	(.L_13 - .L_12)
.L_12:
        /*001c*/ 	.word	0x00000000
        /*0020*/ 	.short	0x0001
        /*0022*/ 	.short	0x0008
        /*0024*/ 	.byte	0x00, 0xf4, 0x21, 0x00


	//----- nvinfo : EIATTR_KPARAM_INFO
	.align		4
.L_13:
        /*0028*/ 	.byte	0x04, 0x17
        /*002a*/ 	.short	(.L_15 - .L_14)
.L_14:
        /*002c*/ 	.word	0x00000000
        /*0030*/ 	.short	0x0000
        /*0032*/ 	.short	0x0000
        /*0034*/ 	.byte	0x00, 0xf4, 0x21, 0x00


	//----- nvinfo : EIATTR_SPARSE_MMA_MASK
	.align		4
.L_15:
        /*0038*/ 	.byte	0x03, 0x50
        /*003a*/ 	.short	0x0000


	//----- nvinfo : EIATTR_MAXREG_COUNT
	.align		4
        /*003c*/ 	.byte	0x03, 0x1b
        /*003e*/ 	.short	0x00ff


	//----- nvinfo : EIATTR_EXIT_INSTR_OFFSETS
	.align		4
        /*0040*/ 	.byte	0x04, 0x1c
        /*0042*/ 	.short	(.L_17 - .L_16)


	//   ....[0]....
.L_16:
        /*0044*/ 	.word	0x000001c0


	//   ....[1]....
        /*0048*/ 	.word	0x000001e0


	//----- nvinfo : EIATTR_REQNTID
	.align		4
.L_17:
        /*004c*/ 	.byte	0x04, 0x10
        /*004e*/ 	.short	(.L_19 - .L_18)
.L_18:
        /*0050*/ 	.word	0x00000080
        /*0054*/ 	.word	0x00000001
        /*0058*/ 	.word	0x00000001


	//----- nvinfo : EIATTR_CBANK_PARAM_SIZE
	.align		4
.L_19:
        /*005c*/ 	.byte	0x03, 0x19
        /*005e*/ 	.short	0x0014


	//----- nvinfo : EIATTR_PARAM_CBANK
	.align		4
        /*0060*/ 	.byte	0x04, 0x0a
        /*0062*/ 	.short	(.L_21 - .L_20)
	.align		4
.L_20:
        /*0064*/ 	.word	index@(.nv.constant0.triton_poi_fused_cat_20)
        /*0068*/ 	.short	0x0210
        /*006a*/ 	.short	0x0014


	//----- nvinfo : EIATTR_SW_WAR
	.align		4
.L_21:
        /*006c*/ 	.byte	0x04, 0x36
        /*006e*/ 	.short	(.L_23 - .L_22)
.L_22:
        /*0070*/ 	.word	0x00000008
.L_23:


//--------------------- .nv.callgraph             --------------------------
	.section	.nv.callgraph,"",@"SHT_CUDA_CALLGRAPH"
	.align	4
	.sectionentsize	8
	.align		4
        /*0000*/ 	.word	0x00000000
	.align		4
        /*0004*/ 	.word	0xffffffff
	.align		4
        /*0008*/ 	.word	0x00000000
	.align		4
        /*000c*/ 	.word	0xfffffffe
	.align		4
        /*0010*/ 	.word	0x00000000
	.align		4
        /*0014*/ 	.word	0xfffffffd
	.align		4
        /*0018*/ 	.word	0x00000000
	.align		4
        /*001c*/ 	.word	0xfffffffc


//--------------------- .text.triton_poi_fused_cat_20 --------------------------
	.section	.text.triton_poi_fused_cat_20,"ax",@progbits
	.align	128
        .global         triton_poi_fused_cat_20
        .type           triton_poi_fused_cat_20,@function
        .size           triton_poi_fused_cat_20,(.L_x_1 - triton_poi_fused_cat_20)
        .other          triton_poi_fused_cat_20,@"STO_CUDA_ENTRY STV_DEFAULT"
triton_poi_fused_cat_20:
.text.triton_poi_fused_cat_20:
[----:B------:R-:W0:Y:S02]  /*0000*/  LDC R1, c[0x0][0x28] ;  /* 0x00000a00ff017b82 */ /* 0x000e240000000800 */
[----:B------:R-:W1:Y:S01]  /*0010*/  S2R R0, SR_TID.X ;  /* 0x0000000000007919 */ /* 0x000e620000002100 */
[----:B------:R-:W-:Y:S01]  /*0020*/  ULDC.64 UR4, c[0x0][0x208] ;  /* 0x0000820000047ab9 */ /* 0x000fe20000000a00 */
[----:B------:R-:W2:Y:S01]  /*0030*/  S2R R3, SR_CTAID.X ;  /* 0x0000000000037919 */ /* 0x000ea20000002500 */
[----:B-1----:R-:W-:Y:S02]  /*0040*/  LOP3.LUT R0, R0, 0x7f, RZ, 0xc0, !PT ;  /* 0x0000007f00007812 */ /* 0x002fe400078ec0ff */
[----:B--2---:R-:W-:-:S03]  /*0050*/  SHF.R.S32.HI R2, RZ, 0x18, R3 ;  /* 0x00000018ff027819 */ /* 0x004fc60000011403 */
[----:B------:R-:W-:Y:S01]  /*0060*/  IMAD R0, R3, 0x80, R0 ;  /* 0x0000008003007824 */ /* 0x000fe200078e0200 */
[----:B------:R-:W-:-:S04]  /*0070*/  SGXT R3, R2, 0x1 ;  /* 0x000000010203781a */ /* 0x000fc80000000200 */
[----:B------:R-:W-:Y:S02]  /*0080*/  LEA.HI R4, R3, R0, RZ, 0x2 ;  /* 0x0000000003047211 */ /* 0x000fe400078f10ff */
[----:B------:R-:W1:Y:S02]  /*0090*/  LDC.64 R2, c[0x0][0x210] ;  /* 0x00008400ff027b82 */ /* 0x000e640000000a00 */
[----:B------:R-:W-:Y:S02]  /*00a0*/  SHF.R.S32.HI R5, RZ, 0x2, R4 ;  /* 0x00000002ff057819 */ /* 0x000fe40000011404 */
[----:B------:R-:W-:Y:S02]  /*00b0*/  LOP3.LUT R7, R4, 0xfffffffc, RZ, 0xc0, !PT ;  /* 0xfffffffc04077812 */ /* 0x000fe400078ec0ff */
[----:B------:R-:W-:Y:S02]  /*00c0*/  LEA.HI R6, R5, R5, RZ, 0x2 ;  /* 0x0000000505067211 */ /* 0x000fe400078f10ff */
[----:B------:R-:W-:-:S02]  /*00d0*/  IADD3 R7, R0, 0x2, -R7 ;  /* 0x0000000200077810 */ /* 0x000fc40007ffe807 */
[----:B------:R-:W-:-:S04]  /*00e0*/  LOP3.LUT R6, R6, 0xfffffffc, RZ, 0xc0, !PT ;  /* 0xfffffffc06067812 */ /* 0x000fc800078ec0ff */
[----:B------:R-:W-:Y:S01]  /*00f0*/  IADD3 R6, R5, 0x2, -R6 ;  /* 0x0000000205067810 */ /* 0x000fe20007ffe806 */
[----:B------:R-:W-:-:S03]  /*0100*/  VIADD R5, R0, 0xa ;  /* 0x0000000a00057836 */ /* 0x000fc60000000000 */
[----:B------:R-:W-:-:S04]  /*0110*/  LOP3.LUT R6, R6, R7, RZ, 0xfc, !PT ;  /* 0x0000000706067212 */ /* 0x000fc800078efcff */
[----:B------:R-:W-:Y:S01]  /*0120*/  ISETP.GE.U32.AND P0, PT, R6, 0x4, PT ;  /* 0x000000040600780c */ /* 0x000fe20003f06070 */
[----:B------:R-:W-:Y:S02]  /*0130*/  IMAD.MOV.U32 R6, RZ, RZ, RZ ;  /* 0x000000ffff067224 */ /* 0x000fe400078e00ff */
[----:B-1----:R-:W-:Y:S01]  /*0140*/  IMAD.WIDE R2, R5, 0x4, R2 ;  /* 0x0000000405027825 */ /* 0x002fe200078e0202 */
[----:B------:R-:W-:Y:S01]  /*0150*/  ISETP.LT.AND P0, PT, R0, 0x100, !P0 ;  /* 0x000001000000780c */ /* 0x000fe20004701270 */
[----:B------:R-:W1:-:S12]  /*0160*/  LDC.64 R4, c[0x0][0x218] ;  /* 0x00008600ff047b82 */ /* 0x000e580000000a00 */
[----:B------:R-:W2:Y:S01]  /*0170*/  @P0 LDG.E R6, desc[UR4][R2.64] ;  /* 0x0000000402060981 */ /* 0x000ea2000c1e1900 */
[C---:B------:R-:W-:Y:S01]  /*0180*/  ISETP.GE.AND P1, PT, R0.reuse, 0x100, PT ;  /* 0x000001000000780c */ /* 0x040fe20003f26270 */
[----:B------:R-:W-:-:S04]  /*0190*/  IMAD R7, R0, 0x19, RZ ;  /* 0x0000001900077824 */ /* 0x000fc800078e02ff */
[----:B-1----:R-:W-:Y:S01]  /*01a0*/  IMAD.WIDE R4, R7, 0x4, R4 ;  /* 0x0000000407047825 */ /* 0x002fe200078e0204 */
[----:B--2---:R-:W-:-:S07]  /*01b0*/  SEL R7, R6, 0xc61c4000, P0 ;  /* 0xc61c400006077807 */ /* 0x004fce0000000000 */
[----:B------:R-:W-:Y:S05]  /*01c0*/  @P1 EXIT ;  /* 0x000000000000194d */ /* 0x000fea0003800000 */
[----:B------:R-:W-:Y:S01]  /*01d0*/  STG.E desc[UR4][R4.64], R7 ;  /* 0x0000000704007986 */ /* 0x000fe2000c101904 */
[----:B------:R-:W-:Y:S05]  /*01e0*/  EXIT ;  /* 0x000000000000794d */ /* 0x000fea0003800000 */
.L_x_0:
[----:B------:R-:W-:-:S00]  /*01f0*/  BRA `(.L_x_0) ;  /* 0xfffffffc00fc7947 */ /* 0x000fc0000383ffff */
[----:B------:R-:W-:-:S00]  /*0200*/  NOP ;  /* 0x0000000000007918 */ /* 0x000fc00000000000 */
[----:B------:R-:W-:-:S00]  /*0210*/  NOP ;  /* 0x0000000000007918 */ /* 0x000fc00000000000 */
[----:B------:R-:W-:-:S00]  /*0220*/  NOP ;  /* 0x0000000000007918 */ /* 0x000fc00000000000 */
[----:B------:R-:W-:-:S00]  /*0230*/  NOP ;  /* 0x0000000000007918 */ /* 0x000fc00000000000 */
[----:B------:R-:W-:-:S00]  /*0240*/  NOP ;  /* 0x0000000000007918 */ /* 0x000fc00000000000 */
[----:B------:R-:W-:-:S00]  /*0250*/  NOP ;  /* 0x0000000000007918 */ /* 0x000fc00000000000 */
[----:B------:R-:W-:-:S00]  /*0260*/  NOP ;  /* 0x0000000000007918 */ /* 0x000fc00000000000 */
[----:B------:R-:W-:-:S00]  /*0270*/  NOP ;  /* 0x0000000000007918 */ /* 0x000fc00000000000 */
.L_x_1:


//--------------------- .nv.constant0.triton_poi_fused_cat_20 --------------------------
	.section	.nv.constant0.triton_poi_fused_cat_20,"a",@progbits
	.sectionflags	@""
	.align	4
.nv.constant0.triton_poi_fused_cat_20:
	.zero		548
